//
// Generated by NVIDIA NVVM Compiler
//
// Compiler Build ID: CL-36424714
// Cuda compilation tools, release 13.0, V13.0.88
// Based on NVVM 20.0.0
//

.version 9.0
.target sm_100
.address_size 64

	// .globl	_Z10vector_addPfS_i

.visible .entry _Z10vector_addPfS_i(
	.param .u64 .ptr .align 1 _Z10vector_addPfS_i_param_0,
	.param .u64 .ptr .align 1 _Z10vector_addPfS_i_param_1,
	.param .u32 _Z10vector_addPfS_i_param_2
)
{
	.reg .pred 	%p<7>;
	.reg .b32 	%r<31>;
	.reg .b32 	%f<16>;
	.reg .b64 	%rd<18>;

	ld.param.u64 	%rd3, [_Z10vector_addPfS_i_param_0];
	ld.param.u64 	%rd4, [_Z10vector_addPfS_i_param_1];
	ld.param.u32 	%r12, [_Z10vector_addPfS_i_param_2];
	cvta.to.global.u64 	%rd1, %rd4;
	cvta.to.global.u64 	%rd2, %rd3;
	mov.u32 	%r13, %ctaid.x;
	mov.u32 	%r14, %ntid.x;
	mov.u32 	%r15, %tid.x;
	mad.lo.s32 	%r29, %r13, %r14, %r15;
	mov.u32 	%r16, %nctaid.x;
	mul.lo.s32 	%r2, %r14, %r16;
	setp.ge.s32 	%p1, %r29, %r12;
	@%p1 bra 	$L__BB0_7;
	add.s32 	%r17, %r29, %r2;
	max.s32 	%r18, %r12, %r17;
	setp.lt.s32 	%p2, %r17, %r12;
	selp.u32 	%r19, 1, 0, %p2;
	add.s32 	%r20, %r17, %r19;
	sub.s32 	%r21, %r18, %r20;
	div.u32 	%r22, %r21, %r2;
	add.s32 	%r3, %r22, %r19;
	and.b32  	%r23, %r3, 3;
	setp.eq.s32 	%p3, %r23, 3;
	@%p3 bra 	$L__BB0_4;
	add.s32 	%r24, %r3, 1;
	and.b32  	%r25, %r24, 3;
	neg.s32 	%r27, %r25;
$L__BB0_3:
	.pragma "nounroll";
	mul.wide.s32 	%rd5, %r29, 4;
	add.s64 	%rd6, %rd1, %rd5;
	add.s64 	%rd7, %rd2, %rd5;
	ld.global.f32 	%f1, [%rd7];
	ld.global.f32 	%f2, [%rd6];
	add.f32 	%f3, %f1, %f2;
	st.global.f32 	[%rd6], %f3;
	add.s32 	%r29, %r29, %r2;
	add.s32 	%r27, %r27, 1;
	setp.ne.s32 	%p4, %r27, 0;
	@%p4 bra 	$L__BB0_3;
$L__BB0_4:
	setp.lt.u32 	%p5, %r3, 3;
	@%p5 bra 	$L__BB0_7;
	mul.wide.s32 	%rd11, %r2, 4;
	shl.b32 	%r26, %r2, 2;
$L__BB0_6:
	mul.wide.s32 	%rd8, %r29, 4;
	add.s64 	%rd9, %rd2, %rd8;
	ld.global.f32 	%f4, [%rd9];
	add.s64 	%rd10, %rd1, %rd8;
	ld.global.f32 	%f5, [%rd10];
	add.f32 	%f6, %f4, %f5;
	st.global.f32 	[%rd10], %f6;
	add.s64 	%rd12, %rd9, %rd11;
	ld.global.f32 	%f7, [%rd12];
	add.s64 	%rd13, %rd10, %rd11;
	ld.global.f32 	%f8, [%rd13];
	add.f32 	%f9, %f7, %f8;
	st.global.f32 	[%rd13], %f9;
	add.s64 	%rd14, %rd12, %rd11;
	ld.global.f32 	%f10, [%rd14];
	add.s64 	%rd15, %rd13, %rd11;
	ld.global.f32 	%f11, [%rd15];
	add.f32 	%f12, %f10, %f11;
	st.global.f32 	[%rd15], %f12;
	add.s64 	%rd16, %rd14, %rd11;
	ld.global.f32 	%f13, [%rd16];
	add.s64 	%rd17, %rd15, %rd11;
	ld.global.f32 	%f14, [%rd17];
	add.f32 	%f15, %f13, %f14;
	st.global.f32 	[%rd17], %f15;
	add.s32 	%r29, %r26, %r29;
	setp.lt.s32 	%p6, %r29, %r12;
	@%p6 bra 	$L__BB0_6;
$L__BB0_7:
	ret;

}


// ===== COMPILED SASS (sm_100) =====

	.target	sm_100

	.elftype	@"ET_EXEC"


//--------------------- .note.nv.tkinfo           --------------------------
	.section	.note.nv.tkinfo,"",@"SHT_NOTE"
	.sectionflags	@"SHF_NOTE_NV_TKINFO"
	.tkinfo
        /*0018*/ 	.word	0x00000002
        /*0030*/ 	.string	""
        /*0030*/ 	.string	"ptxas"
        /*0030*/ 	.string	"Cuda compilation tools, release 13.0, V13.0.88"
        /*0030*/ 	.string	"Build cuda_13.0.r13.0/compiler.36424714_0"
        /*0030*/ 	.string	"-arch sm_100 -m 64 "



//--------------------- .note.nv.cuinfo           --------------------------
	.section	.note.nv.cuinfo,"",@"SHT_NOTE"
	.sectionflags	@"SHF_NOTE_NV_CUINFO"
        /*0018*/ 	.short	0x0002
        /*001a*/ 	.short	0x0064
        /*001c*/ 	.short	0x0082
	.zero		2


//--------------------- .nv.info                  --------------------------
	.section	.nv.info,"",@"SHT_CUDA_INFO"
	.align	4


	//----- nvinfo : EIATTR_REGCOUNT
	.align		4
        /*0000*/ 	.byte	0x04, 0x2f
        /*0002*/ 	.short	(.L_1 - .L_0)
	.align		4
.L_0:
        /*0004*/ 	.word	index@(_Z10vector_addPfS_i)
        /*0008*/ 	.word	0x00000018


	//----- nvinfo : EIATTR_FRAME_SIZE
	.align		4
.L_1:
        /*000c*/ 	.byte	0x04, 0x11
        /*000e*/ 	.short	(.L_3 - .L_2)
	.align		4
.L_2:
        /*0010*/ 	.word	index@(_Z10vector_addPfS_i)
        /*0014*/ 	.word	0x00000000


	//----- nvinfo : EIATTR_MIN_STACK_SIZE
	.align		4
.L_3:
        /*0018*/ 	.byte	0x04, 0x12
        /*001a*/ 	.short	(.L_5 - .L_4)
	.align		4
.L_4:
        /*001c*/ 	.word	index@(_Z10vector_addPfS_i)
        /*0020*/ 	.word	0x00000000
.L_5:


//--------------------- .nv.compat                --------------------------
	.section	.nv.compat,"",@"SHT_CUDA_COMPAT_INFO"
	.align	4
        /*0000*/ 	.byte	0x02, 0x09, 0x00, 0x00, 0x02, 0x02, 0x01, 0x00, 0x02, 0x05, 0x05, 0x00, 0x03, 0x07, 0x01, 0x01
        /*0010*/ 	.byte	0x02, 0x03, 0x00, 0x00, 0x02, 0x06, 0x01, 0x00, 0x04, 0x0b, 0x08, 0x00, 0x09, 0x00, 0x00, 0x00
        /*0020*/ 	.byte	0x00, 0x00, 0x00, 0x00


//--------------------- .nv.info._Z10vector_addPfS_i --------------------------
	.section	.nv.info._Z10vector_addPfS_i,"",@"SHT_CUDA_INFO"
	.sectionflags	@""
	.align	4


	//----- nvinfo : EIATTR_CUDA_API_VERSION
	.align		4
        /*0000*/ 	.byte	0x04, 0x37
        /*0002*/ 	.short	(.L_7 - .L_6)
.L_6:
        /*0004*/ 	.word	0x00000082


	//----- nvinfo : EIATTR_KPARAM_INFO
	.align		4
.L_7:
        /*0008*/ 	.byte	0x04, 0x17
        /*000a*/ 	.short	(.L_9 - .L_8)
.L_8:
        /*000c*/ 	.word	0x00000000
        /*0010*/ 	.short	0x0002
        /*0012*/ 	.short	0x0010
        /*0014*/ 	.byte	0x00, 0xf0, 0x11, 0x00


	//----- nvinfo : EIATTR_KPARAM_INFO
	.align		4
.L_9:
        /*0018*/ 	.byte	0x04, 0x17
        /*001a*/ 	.short	(.L_11 - .L_10)
.L_10:
        /*001c*/ 	.word	0x00000000
        /*0020*/ 	.short	0x0001
        /*0022*/ 	.short	0x0008
        /*0024*/ 	.byte	0x00, 0xf5, 0x21, 0x00


	//----- nvinfo : EIATTR_KPARAM_INFO
	.align		4
.L_11:
        /*0028*/ 	.byte	0x04, 0x17
        /*002a*/ 	.short	(.L_13 - .L_12)
.L_12:
        /*002c*/ 	.word	0x00000000
        /*0030*/ 	.short	0x0000
        /*0032*/ 	.short	0x0000
        /*0034*/ 	.byte	0x00, 0xf5, 0x21, 0x00


	//----- nvinfo : EIATTR_SPARSE_MMA_MASK
	.align		4
.L_13:
        /*0038*/ 	.byte	0x03, 0x50
        /*003a*/ 	.short	0x0000


	//----- nvinfo : EIATTR_MAXREG_COUNT
	.align		4
        /*003c*/ 	.byte	0x03, 0x1b
        /*003e*/ 	.short	0x00ff


	//----- nvinfo : EIATTR_MERCURY_ISA_VERSION
	.align		4
        /*0040*/ 	.byte	0x03, 0x5f
        /*0042*/ 	.short	0x0101


	//----- nvinfo : EIATTR_VRC_CTA_INIT_COUNT
	.align		4
        /*0044*/ 	.byte	0x02, 0x4a
	.zero		1
	.zero		1


	//----- nvinfo : EIATTR_EXIT_INSTR_OFFSETS
	.align		4
        /*0048*/ 	.byte	0x04, 0x1c
        /*004a*/ 	.short	(.L_15 - .L_14)


	//   ....[0]....
.L_14:
        /*004c*/ 	.word	0x00000090


	//   ....[1]....
        /*0050*/ 	.word	0x00000380


	//   ....[2]....
        /*0054*/ 	.word	0x00000560


	//----- nvinfo : EIATTR_CRS_STACK_SIZE
	.align		4
.L_15:
        /*0058*/ 	.byte	0x04, 0x1e
        /*005a*/ 	.short	(.L_17 - .L_16)
.L_16:
        /*005c*/ 	.word	0x00000000


	//----- nvinfo : EIATTR_CBANK_PARAM_SIZE
	.align		4
.L_17:
        /*0060*/ 	.byte	0x03, 0x19
        /*0062*/ 	.short	0x0014


	//----- nvinfo : EIATTR_PARAM_CBANK
	.align		4
        /*0064*/ 	.byte	0x04, 0x0a
        /*0066*/ 	.short	(.L_19 - .L_18)
	.align		4
.L_18:
        /*0068*/ 	.word	index@(.nv.constant0._Z10vector_addPfS_i)
        /*006c*/ 	.short	0x0380
        /*006e*/ 	.short	0x0014


	//----- nvinfo : EIATTR_SW_WAR
	.align		4
.L_19:
        /*0070*/ 	.byte	0x04, 0x36
        /*0072*/ 	.short	(.L_21 - .L_20)
.L_20:
        /*0074*/ 	.word	0x00000008
.L_21:


//--------------------- .nv.callgraph             --------------------------
	.section	.nv.callgraph,"",@"SHT_CUDA_CALLGRAPH"
	.align	4
	.sectionentsize	8
	.align		4
        /*0000*/ 	.word	0x00000000
	.align		4
        /*0004*/ 	.word	0xffffffff
	.align		4
        /*0008*/ 	.word	0x00000000
	.align		4
        /*000c*/ 	.word	0xfffffffe
	.align		4
        /*0010*/ 	.word	0x00000000
	.align		4
        /*0014*/ 	.word	0xfffffffd
	.align		4
        /*0018*/ 	.word	0x00000000
	.align		4
        /*001c*/ 	.word	0xfffffffc


//--------------------- .text._Z10vector_addPfS_i --------------------------
	.section	.text._Z10vector_addPfS_i,"ax",@progbits
	.align	128
        .global         _Z10vector_addPfS_i
        .type           _Z10vector_addPfS_i,@function
        .size           _Z10vector_addPfS_i,(.L_x_5 - _Z10vector_addPfS_i)
        .other          _Z10vector_addPfS_i,@"STO_CUDA_ENTRY STV_DEFAULT"
_Z10vector_addPfS_i:
.text._Z10vector_addPfS_i:
[----:B------:R-:W-:Y:S01]  /*0000*/  LDC R1, c[0x0][0x37c] ;  /* 0x0000df00ff017b82 */ /* 0x000fe20000000800 */
[----:B------:R-:W0:Y:S07]  /*0010*/  S2R R3, SR_TID.X ;  /* 0x0000000000037919 */ /* 0x000e2e0000002100 */
[----:B------:R-:W0:Y:S01]  /*0020*/  S2UR UR4, SR_CTAID.X ;  /* 0x00000000000479c3 */ /* 0x000e220000002500 */
[----:B------:R-:W1:Y:S07]  /*0030*/  LDCU UR6, c[0x0][0x390] ;  /* 0x00007200ff0677ac */ /* 0x000e6e0008000800 */
[----:B------:R-:W0:Y:S01]  /*0040*/  LDC R0, c[0x0][0x360] ;  /* 0x0000d800ff007b82 */ /* 0x000e220000000800 */
[----:B------:R-:W2:Y:S01]  /*0050*/  LDCU UR5, c[0x0][0x370] ;  /* 0x00006e00ff0577ac */ /* 0x000ea20008000800 */
[----:B0-----:R-:W-:-:S02]  /*0060*/  IMAD R3, R0, UR4, R3 ;  /* 0x0000000400037c24 */ /* 0x001fc4000f8e0203 */
[----:B--2---:R-:W-:-:S03]  /*0070*/  IMAD R0, R0, UR5, RZ ;  /* 0x0000000500007c24 */ /* 0x004fc6000f8e02ff */
[----:B-1----:R-:W-:-:S13]  /*0080*/  ISETP.GE.AND P0, PT, R3, UR6, PT ;  /* 0x0000000603007c0c */ /* 0x002fda000bf06270 */
[----:B------:R-:W-:Y:S05]  /*0090*/  @P0 EXIT ;  /* 0x000000000000094d */ /* 0x000fea0003800000 */
[----:B------:R-:W0:Y:S01]  /*00a0*/  I2F.U32.RP R8, R0 ;  /* 0x0000000000087306 */ /* 0x000e220000209000 */
[C---:B------:R-:W-:Y:S01]  /*00b0*/  IMAD.IADD R2, R0.reuse, 0x1, R3 ;  /* 0x0000000100027824 */ /* 0x040fe200078e0203 */
[----:B------:R-:W-:Y:S01]  /*00c0*/  IADD3 R9, PT, PT, RZ, -R0, RZ ;  /* 0x80000000ff097210 */ /* 0x000fe20007ffe0ff */
[----:B------:R-:W1:Y:S01]  /*00d0*/  LDCU.64 UR4, c[0x0][0x358] ;  /* 0x00006b00ff0477ac */ /* 0x000e620008000a00 */
[----:B------:R-:W-:Y:S01]  /*00e0*/  ISETP.NE.U32.AND P2, PT, R0, RZ, PT ;  /* 0x000000ff0000720c */ /* 0x000fe20003f45070 */
[----:B------:R-:W-:Y:S01]  /*00f0*/  BSSY.RECONVERGENT B0, `(.L_x_0) ;  /* 0x0000028000007945 */ /* 0x000fe20003800200 */
[C---:B------:R-:W-:Y:S02]  /*0100*/  ISETP.GE.AND P0, PT, R2.reuse, UR6, PT ;  /* 0x0000000602007c0c */ /* 0x040fe4000bf06270 */
[----:B------:R-:W-:Y:S02]  /*0110*/  VIMNMX R7, PT, PT, R2, UR6, !PT ;  /* 0x0000000602077c48 */ /* 0x000fe4000ffe0100 */
[----:B------:R-:W-:-:S04]  /*0120*/  SEL R6, RZ, 0x1, P0 ;  /* 0x00000001ff067807 */ /* 0x000fc80000000000 */
[----:B------:R-:W-:Y:S01]  /*0130*/  IADD3 R7, PT, PT, R7, -R2, -R6 ;  /* 0x8000000207077210 */ /* 0x000fe20007ffe806 */
[----:B0-----:R-:W0:Y:S02]  /*0140*/  MUFU.RCP R8, R8 ;  /* 0x0000000800087308 */ /* 0x001e240000001000 */
[----:B0-----:R-:W-:-:S06]  /*0150*/  IADD3 R4, PT, PT, R8, 0xffffffe, RZ ;  /* 0x0ffffffe08047810 */ /* 0x001fcc0007ffe0ff */
[----:B------:R0:W2:Y:S02]  /*0160*/  F2I.FTZ.U32.TRUNC.NTZ R5, R4 ;  /* 0x0000000400057305 */ /* 0x0000a4000021f000 */
[----:B0-----:R-:W-:Y:S02]  /*0170*/  HFMA2 R4, -RZ, RZ, 0, 0 ;  /* 0x00000000ff047431 */ /* 0x001fe400000001ff */
[----:B--2---:R-:W-:-:S04]  /*0180*/  IMAD R9, R9, R5, RZ ;  /* 0x0000000509097224 */ /* 0x004fc800078e02ff */
[----:B------:R-:W-:-:S06]  /*0190*/  IMAD.HI.U32 R8, R5, R9, R4 ;  /* 0x0000000905087227 */ /* 0x000fcc00078e0004 */
[----:B------:R-:W-:-:S05]  /*01a0*/  IMAD.HI.U32 R5, R8, R7, RZ ;  /* 0x0000000708057227 */ /* 0x000fca00078e00ff */
[----:B------:R-:W-:-:S05]  /*01b0*/  IADD3 R2, PT, PT, -R5, RZ, RZ ;  /* 0x000000ff05027210 */ /* 0x000fca0007ffe1ff */
[----:B------:R-:W-:-:S05]  /*01c0*/  IMAD R7, R0, R2, R7 ;  /* 0x0000000200077224 */ /* 0x000fca00078e0207 */
[----:B------:R-:W-:-:S13]  /*01d0*/  ISETP.GE.U32.AND P0, PT, R7, R0, PT ;  /* 0x000000000700720c */ /* 0x000fda0003f06070 */
[----:B------:R-:W-:Y:S01]  /*01e0*/  @P0 IMAD.IADD R7, R7, 0x1, -R0 ;  /* 0x0000000107070824 */ /* 0x000fe200078e0a00 */
[----:B------:R-:W-:-:S04]  /*01f0*/  @P0 IADD3 R5, PT, PT, R5, 0x1, RZ ;  /* 0x0000000105050810 */ /* 0x000fc80007ffe0ff */
[----:B------:R-:W-:-:S13]  /*0200*/  ISETP.GE.U32.AND P1, PT, R7, R0, PT ;  /* 0x000000000700720c */ /* 0x000fda0003f26070 */
[----:B------:R-:W-:Y:S02]  /*0210*/  @P1 IADD3 R5, PT, PT, R5, 0x1, RZ ;  /* 0x0000000105051810 */ /* 0x000fe40007ffe0ff */
[----:B------:R-:W-:-:S05]  /*0220*/  @!P2 LOP3.LUT R5, RZ, R0, RZ, 0x33, !PT ;  /* 0x00000000ff05a212 */ /* 0x000fca00078e33ff */
[----:B------:R-:W-:-:S05]  /*0230*/  IMAD.IADD R2, R6, 0x1, R5 ;  /* 0x0000000106027824 */ /* 0x000fca00078e0205 */
[C---:B------:R-:W-:Y:S02]  /*0240*/  LOP3.LUT R4, R2.reuse, 0x3, RZ, 0xc0, !PT ;  /* 0x0000000302047812 */ /* 0x040fe400078ec0ff */
[----:B------:R-:W-:Y:S02]  /*0250*/  ISETP.GE.U32.AND P1, PT, R2, 0x3, PT ;  /* 0x000000030200780c */ /* 0x000fe40003f26070 */
[----:B------:R-:W-:-:S13]  /*0260*/  ISETP.NE.AND P0, PT, R4, 0x3, PT ;  /* 0x000000030400780c */ /* 0x000fda0003f05270 */
[----:B-1----:R-:W-:Y:S05]  /*0270*/  @!P0 BRA `(.L_x_1) ;  /* 0x00000000003c8947 */ /* 0x002fea0003800000 */
[----:B------:R-:W0:Y:S01]  /*0280*/  LDC.64 R10, c[0x0][0x380] ;  /* 0x0000e000ff0a7b82 */ /* 0x000e220000000a00 */
[----:B------:R-:W-:-:S04]  /*0290*/  IADD3 R2, PT, PT, R2, 0x1, RZ ;  /* 0x0000000102027810 */ /* 0x000fc80007ffe0ff */
[----:B------:R-:W-:-:S03]  /*02a0*/  LOP3.LUT R2, R2, 0x3, RZ, 0xc0, !PT ;  /* 0x0000000302027812 */ /* 0x000fc600078ec0ff */
[----:B------:R-:W1:Y:S01]  /*02b0*/  LDC.64 R8, c[0x0][0x388] ;  /* 0x0000e200ff087b82 */ /* 0x000e620000000a00 */
[----:B------:R-:W-:-:S07]  /*02c0*/  IADD3 R2, PT, PT, -R2, RZ, RZ ;  /* 0x000000ff02027210 */ /* 0x000fce0007ffe1ff */
.L_x_2:
[----:B0-----:R-:W-:-:S04]  /*02d0*/  IMAD.WIDE R6, R3, 0x4, R10 ;  /* 0x0000000403067825 */ /* 0x001fc800078e020a */
[----:B-12---:R-:W-:Y:S02]  /*02e0*/  IMAD.WIDE R4, R3, 0x4, R8 ;  /* 0x0000000403047825 */ /* 0x006fe400078e0208 */
[----:B------:R-:W2:Y:S04]  /*02f0*/  LDG.E R6, desc[UR4][R6.64] ;  /* 0x0000000406067981 */ /* 0x000ea8000c1e1900 */
[----:B------:R-:W2:Y:S01]  /*0300*/  LDG.E R13, desc[UR4][R4.64] ;  /* 0x00000004040d7981 */ /* 0x000ea2000c1e1900 */
[----:B------:R-:W-:Y:S01]  /*0310*/  VIADD R2, R2, 0x1 ;  /* 0x0000000102027836 */ /* 0x000fe20000000000 */
[----:B------:R-:W-:-:S04]  /*0320*/  IADD3 R3, PT, PT, R0, R3, RZ ;  /* 0x0000000300037210 */ /* 0x000fc80007ffe0ff */
[----:B------:R-:W-:Y:S01]  /*0330*/  ISETP.NE.AND P0, PT, R2, RZ, PT ;  /* 0x000000ff0200720c */ /* 0x000fe20003f05270 */
[----:B--2---:R-:W-:-:S05]  /*0340*/  FADD R13, R6, R13 ;  /* 0x0000000d060d7221 */ /* 0x004fca0000000000 */
[----:B------:R2:W-:Y:S07]  /*0350*/  STG.E desc[UR4][R4.64], R13 ;  /* 0x0000000d04007986 */ /* 0x0005ee000c101904 */
[----:B------:R-:W-:Y:S05]  /*0360*/  @P0 BRA `(.L_x_2) ;  /* 0xfffffffc00d80947 */ /* 0x000fea000383ffff */
.L_x_1:
[----:B------:R-:W-:Y:S05]  /*0370*/  BSYNC.RECONVERGENT B0 ;  /* 0x0000000000007941 */ /* 0x000fea0003800200 */
.L_x_0:
[----:B------:R-:W-:Y:S05]  /*0380*/  @!P1 EXIT ;  /* 0x000000000000994d */ /* 0x000fea0003800000 */
.L_x_3:
[----:B-12---:R-:W0:Y:S08]  /*0390*/  LDC.64 R4, c[0x0][0x380] ;  /* 0x0000e000ff047b82 */ /* 0x006e300000000a00 */
[----:B------:R-:W1:Y:S01]  /*03a0*/  LDC.64 R6, c[0x0][0x388] ;  /* 0x0000e200ff067b82 */ /* 0x000e620000000a00 */
[----:B0-----:R-:W-:-:S05]  /*03b0*/  IMAD.WIDE R12, R3, 0x4, R4 ;  /* 0x00000004030c7825 */ /* 0x001fca00078e0204 */
[----:B------:R-:W2:Y:S01]  /*03c0*/  LDG.E R2, desc[UR4][R12.64] ;  /* 0x000000040c027981 */ /* 0x000ea2000c1e1900 */
[----:B-1----:R-:W-:-:S05]  /*03d0*/  IMAD.WIDE R14, R3, 0x4, R6 ;  /* 0x00000004030e7825 */ /* 0x002fca00078e0206 */
[----:B------:R-:W2:Y:S01]  /*03e0*/  LDG.E R5, desc[UR4][R14.64] ;  /* 0x000000040e057981 */ /* 0x000ea2000c1e1900 */
[----:B------:R-:W-:-:S04]  /*03f0*/  IMAD.WIDE R6, R0, 0x4, R14 ;  /* 0x0000000400067825 */ /* 0x000fc800078e020e */
[----:B--2---:R-:W-:Y:S01]  /*0400*/  FADD R17, R2, R5 ;  /* 0x0000000502117221 */ /* 0x004fe20000000000 */
[----:B------:R-:W-:-:S04]  /*0410*/  IMAD.WIDE R4, R0, 0x4, R12 ;  /* 0x0000000400047825 */ /* 0x000fc800078e020c */
[----:B------:R0:W-:Y:S04]  /*0420*/  STG.E desc[UR4][R14.64], R17 ;  /* 0x000000110e007986 */ /* 0x0001e8000c101904 */
[----:B------:R-:W2:Y:S04]  /*0430*/  LDG.E R2, desc[UR4][R4.64] ;  /* 0x0000000404027981 */ /* 0x000ea8000c1e1900 */
[----:B------:R-:W2:Y:S01]  /*0440*/  LDG.E R9, desc[UR4][R6.64] ;  /* 0x0000000406097981 */ /* 0x000ea2000c1e1900 */
[----:B------:R-:W-:-:S04]  /*0450*/  IMAD.WIDE R10, R0, 0x4, R6 ;  /* 0x00000004000a7825 */ /* 0x000fc800078e0206 */
[----:B--2---:R-:W-:Y:S01]  /*0460*/  FADD R19, R2, R9 ;  /* 0x0000000902137221 */ /* 0x004fe20000000000 */
[----:B------:R-:W-:-:S04]  /*0470*/  IMAD.WIDE R8, R0, 0x4, R4 ;  /* 0x0000000400087825 */ /* 0x000fc800078e0204 */
[----:B------:R1:W-:Y:S04]  /*0480*/  STG.E desc[UR4][R6.64], R19 ;  /* 0x0000001306007986 */ /* 0x0003e8000c101904 */
[----:B------:R-:W2:Y:S04]  /*0490*/  LDG.E R2, desc[UR4][R8.64] ;  /* 0x0000000408027981 */ /* 0x000ea8000c1e1900 */
[----:B------:R-:W2:Y:S01]  /*04a0*/  LDG.E R13, desc[UR4][R10.64] ;  /* 0x000000040a0d7981 */ /* 0x000ea2000c1e1900 */
[----:B0-----:R-:W-:-:S04]  /*04b0*/  IMAD.WIDE R14, R0, 0x4, R10 ;  /* 0x00000004000e7825 */ /* 0x001fc800078e020a */
[----:B--2---:R-:W-:Y:S01]  /*04c0*/  FADD R21, R2, R13 ;  /* 0x0000000d02157221 */ /* 0x004fe20000000000 */
[----:B------:R-:W-:-:S04]  /*04d0*/  IMAD.WIDE R12, R0, 0x4, R8 ;  /* 0x00000004000c7825 */ /* 0x000fc800078e0208 */
[----:B------:R1:W-:Y:S04]  /*04e0*/  STG.E desc[UR4][R10.64], R21 ;  /* 0x000000150a007986 */ /* 0x0003e8000c101904 */
[----:B------:R-:W2:Y:S04]  /*04f0*/  LDG.E R12, desc[UR4][R12.64] ;  /* 0x000000040c0c7981 */ /* 0x000ea8000c1e1900 */
[----:B------:R-:W2:Y:S01]  /*0500*/  LDG.E R5, desc[UR4][R14.64] ;  /* 0x000000040e057981 */ /* 0x000ea2000c1e1900 */
[----:B------:R-:W-:-:S04]  /*0510*/  LEA R3, R0, R3, 0x2 ;  /* 0x0000000300037211 */ /* 0x000fc800078e10ff */
[----:B------:R-:W-:Y:S01]  /*0520*/  ISETP.GE.AND P0, PT, R3, UR6, PT ;  /* 0x0000000603007c0c */ /* 0x000fe2000bf06270 */
[----:B--2---:R-:W-:-:S05]  /*0530*/  FADD R5, R12, R5 ;  /* 0x000000050c057221 */ /* 0x004fca0000000000 */
[----:B------:R1:W-:Y:S07]  /*0540*/  STG.E desc[UR4][R14.64], R5 ;  /* 0x000000050e007986 */ /* 0x0003ee000c101904 */
[----:B------:R-:W-:Y:S05]  /*0550*/  @!P0 BRA `(.L_x_3) ;  /* 0xfffffffc008c8947 */ /* 0x000fea000383ffff */
[----:B------:R-:W-:Y:S05]  /*0560*/  EXIT ;  /* 0x000000000000794d */ /* 0x000fea0003800000 */
.L_x_4:
[----:B------:R-:W-:-:S00]  /*0570*/  BRA `(.L_x_4) ;  /* 0xfffffffc00fc7947 */ /* 0x000fc0000383ffff */
[----:B------:R-:W-:-:S00]  /*0580*/  NOP ;  /* 0x0000000000007918 */ /* 0x000fc00000000000 */
[----:B------:R-:W-:-:S00]  /*0590*/  NOP ;  /* 0x0000000000007918 */ /* 0x000fc00000000000 */
[----:B------:R-:W-:-:S00]  /*05a0*/  NOP ;  /* 0x0000000000007918 */ /* 0x000fc00000000000 */
[----:B------:R-:W-:-:S00]  /*05b0*/  NOP ;  /* 0x0000000000007918 */ /* 0x000fc00000000000 */
[----:B------:R-:W-:-:S00]  /*05c0*/  NOP ;  /* 0x0000000000007918 */ /* 0x000fc00000000000 */
[----:B------:R-:W-:-:S00]  /*05d0*/  NOP ;  /* 0x0000000000007918 */ /* 0x000fc00000000000 */
[----:B------:R-:W-:-:S00]  /*05e0*/  NOP ;  /* 0x0000000000007918 */ /* 0x000fc00000000000 */
[----:B------:R-:W-:-:S00]  /*05f0*/  NOP ;  /* 0x0000000000007918 */ /* 0x000fc00000000000 */
.L_x_5:


//--------------------- .nv.shared.reserved.0     --------------------------
	.section	.nv.shared.reserved.0,"aw",@nobits
	.weak		__nv_reservedSMEM_offset_0_alias
	.size		__nv_reservedSMEM_offset_0_alias, 0, 64
	.other		__nv_reservedSMEM_offset_0_alias,@"STO_CUDA_RESERVED_SHARED STV_DEFAULT"
__nv_reservedSMEM_offset_0_alias:
	.zero		0
	.zero		64


//--------------------- .nv.constant0._Z10vector_addPfS_i --------------------------
	.section	.nv.constant0._Z10vector_addPfS_i,"a",@progbits
	.sectionflags	@""
	.align	4
.nv.constant0._Z10vector_addPfS_i:
	.zero		916


//--------------------- SYMBOLS --------------------------

	.type		.nv.reservedSmem.offset0,@object
	.size		.nv.reservedSmem.offset0,0x4
